//
// Generated by NVIDIA NVVM Compiler
//
// Compiler Build ID: CL-36424714
// Cuda compilation tools, release 13.0, V13.0.88
// Based on NVVM 20.0.0
//

.version 9.0
.target sm_100
.address_size 64

	// .globl	_Z9countSortPKiPiS1_S1_ii
.extern .func  (.param .b32 func_retval0) vprintf
(
	.param .b64 vprintf_param_0,
	.param .b64 vprintf_param_1
)
;
.extern .shared .align 16 .b8 count_shared[];
.global .align 1 .b8 $str[29] = {102, 105, 110, 97, 108, 32, 114, 101, 115, 117, 108, 116, 58, 32, 99, 111, 117, 110, 116, 91, 48, 93, 32, 58, 32, 37, 100, 10};

.visible .entry _Z9countSortPKiPiS1_S1_ii(
	.param .u64 .ptr .align 1 _Z9countSortPKiPiS1_S1_ii_param_0,
	.param .u64 .ptr .align 1 _Z9countSortPKiPiS1_S1_ii_param_1,
	.param .u64 .ptr .align 1 _Z9countSortPKiPiS1_S1_ii_param_2,
	.param .u64 .ptr .align 1 _Z9countSortPKiPiS1_S1_ii_param_3,
	.param .u32 _Z9countSortPKiPiS1_S1_ii_param_4,
	.param .u32 _Z9countSortPKiPiS1_S1_ii_param_5
)
{
	.local .align 8 .b8 	__local_depot0[8];
	.reg .b64 	%SP;
	.reg .b64 	%SPL;
	.reg .pred 	%p<19>;
	.reg .b32 	%r<145>;
	.reg .b64 	%rd<74>;

	mov.u64 	%SPL, __local_depot0;
	cvta.local.u64 	%SP, %SPL;
	ld.param.u64 	%rd16, [_Z9countSortPKiPiS1_S1_ii_param_0];
	ld.param.u64 	%rd17, [_Z9countSortPKiPiS1_S1_ii_param_1];
	ld.param.u64 	%rd18, [_Z9countSortPKiPiS1_S1_ii_param_2];
	ld.param.u64 	%rd19, [_Z9countSortPKiPiS1_S1_ii_param_3];
	ld.param.u32 	%r29, [_Z9countSortPKiPiS1_S1_ii_param_4];
	ld.param.u32 	%r142, [_Z9countSortPKiPiS1_S1_ii_param_5];
	cvta.to.global.u64 	%rd1, %rd19;
	cvta.to.global.u64 	%rd2, %rd18;
	mov.u32 	%r1, %tid.x;
	mov.u32 	%r31, %ctaid.x;
	mov.u32 	%r32, %ntid.x;
	mad.lo.s32 	%r2, %r31, %r32, %r1;
	setp.ge.u32 	%p1, %r1, %r142;
	shl.b32 	%r33, %r1, 2;
	mov.u32 	%r34, count_shared;
	add.s32 	%r3, %r34, %r33;
	@%p1 bra 	$L__BB0_2;
	mov.b32 	%r35, 0;
	st.shared.u32 	[%r3], %r35;
$L__BB0_2:
	bar.sync 	0;
	setp.ge.s32 	%p2, %r2, %r29;
	@%p2 bra 	$L__BB0_4;
	mul.wide.s32 	%rd21, %r2, 4;
	add.s64 	%rd20, %rd16, %rd21;
	// begin inline asm
	ld.global.nc.s32 %r36, [%rd20];
	// end inline asm
	shl.b32 	%r37, %r36, 2;
	add.s32 	%r39, %r34, %r37;
	atom.shared.add.u32 	%r40, [%r39], 1;
$L__BB0_4:
	setp.ge.u32 	%p3, %r1, %r142;
	bar.sync 	0;
	@%p3 bra 	$L__BB0_6;
	mul.wide.u32 	%rd22, %r1, 4;
	add.s64 	%rd23, %rd2, %rd22;
	ld.shared.u32 	%r41, [%r3];
	atom.global.add.u32 	%r42, [%rd23], %r41;
$L__BB0_6:
	bar.sync 	0;
	setp.ne.s32 	%p4, %r1, 0;
	@%p4 bra 	$L__BB0_8;
	ld.global.u32 	%r43, [%rd2];
	add.u64 	%rd24, %SP, 0;
	add.u64 	%rd25, %SPL, 0;
	st.local.u32 	[%rd25], %r43;
	mov.u64 	%rd26, $str;
	cvta.global.u64 	%rd27, %rd26;
	{ // callseq 0, 0
	.param .b64 param0;
	st.param.b64 	[param0], %rd27;
	.param .b64 param1;
	st.param.b64 	[param1], %rd24;
	.param .b32 retval0;
	call.uni (retval0), 
	vprintf, 
	(
	param0, 
	param1
	);
	ld.param.b32 	%r44, [retval0];
	} // callseq 0
$L__BB0_8:
	setp.ne.s32 	%p5, %r2, 0;
	@%p5 bra 	$L__BB0_23;
	ld.global.u32 	%r46, [%rd2];
	st.global.u32 	[%rd1], %r46;
	setp.lt.s32 	%p6, %r142, 2;
	@%p6 bra 	$L__BB0_23;
	add.s32 	%r4, %r142, -1;
	add.s32 	%r48, %r142, -2;
	and.b32  	%r5, %r4, 15;
	setp.lt.u32 	%p7, %r48, 15;
	mov.b32 	%r138, 1;
	@%p7 bra 	$L__BB0_14;
	and.b32  	%r50, %r4, -16;
	neg.s32 	%r136, %r50;
	add.s64 	%rd71, %rd1, 32;
	add.s64 	%rd70, %rd2, 32;
	mov.b32 	%r135, 0;
$L__BB0_12:
	.pragma "nounroll";
	ld.global.u32 	%r51, [%rd71+-32];
	ld.global.u32 	%r52, [%rd70+-28];
	add.s32 	%r53, %r52, %r51;
	st.global.u32 	[%rd71+-28], %r53;
	ld.global.u32 	%r54, [%rd70+-24];
	add.s32 	%r55, %r54, %r53;
	st.global.u32 	[%rd71+-24], %r55;
	ld.global.u32 	%r56, [%rd70+-20];
	add.s32 	%r57, %r56, %r55;
	st.global.u32 	[%rd71+-20], %r57;
	ld.global.u32 	%r58, [%rd70+-16];
	add.s32 	%r59, %r58, %r57;
	st.global.u32 	[%rd71+-16], %r59;
	ld.global.u32 	%r60, [%rd70+-12];
	add.s32 	%r61, %r60, %r59;
	st.global.u32 	[%rd71+-12], %r61;
	ld.global.u32 	%r62, [%rd70+-8];
	add.s32 	%r63, %r62, %r61;
	st.global.u32 	[%rd71+-8], %r63;
	ld.global.u32 	%r64, [%rd70+-4];
	add.s32 	%r65, %r64, %r63;
	st.global.u32 	[%rd71+-4], %r65;
	ld.global.u32 	%r66, [%rd70];
	add.s32 	%r67, %r66, %r65;
	st.global.u32 	[%rd71], %r67;
	ld.global.u32 	%r68, [%rd70+4];
	add.s32 	%r69, %r68, %r67;
	st.global.u32 	[%rd71+4], %r69;
	ld.global.u32 	%r70, [%rd70+8];
	add.s32 	%r71, %r70, %r69;
	st.global.u32 	[%rd71+8], %r71;
	ld.global.u32 	%r72, [%rd70+12];
	add.s32 	%r73, %r72, %r71;
	st.global.u32 	[%rd71+12], %r73;
	ld.global.u32 	%r74, [%rd70+16];
	add.s32 	%r75, %r74, %r73;
	st.global.u32 	[%rd71+16], %r75;
	ld.global.u32 	%r76, [%rd70+20];
	add.s32 	%r77, %r76, %r75;
	st.global.u32 	[%rd71+20], %r77;
	ld.global.u32 	%r78, [%rd70+24];
	add.s32 	%r79, %r78, %r77;
	st.global.u32 	[%rd71+24], %r79;
	ld.global.u32 	%r80, [%rd70+28];
	add.s32 	%r81, %r80, %r79;
	st.global.u32 	[%rd71+28], %r81;
	ld.global.u32 	%r82, [%rd70+32];
	add.s32 	%r83, %r82, %r81;
	st.global.u32 	[%rd71+32], %r83;
	add.s32 	%r136, %r136, 16;
	add.s32 	%r135, %r135, 16;
	add.s64 	%rd71, %rd71, 64;
	add.s64 	%rd70, %rd70, 64;
	setp.ne.s32 	%p8, %r136, 0;
	@%p8 bra 	$L__BB0_12;
	add.s32 	%r138, %r135, 1;
$L__BB0_14:
	setp.eq.s32 	%p9, %r5, 0;
	@%p9 bra 	$L__BB0_23;
	and.b32  	%r13, %r4, 7;
	setp.lt.u32 	%p10, %r5, 8;
	@%p10 bra 	$L__BB0_17;
	mul.wide.s32 	%rd28, %r138, 4;
	add.s64 	%rd29, %rd1, %rd28;
	ld.global.u32 	%r84, [%rd29+-4];
	mul.wide.u32 	%rd30, %r138, 4;
	add.s64 	%rd31, %rd2, %rd30;
	ld.global.u32 	%r85, [%rd31];
	add.s32 	%r86, %r85, %r84;
	add.s64 	%rd32, %rd1, %rd30;
	st.global.u32 	[%rd32], %r86;
	add.s32 	%r87, %r138, 1;
	mul.wide.u32 	%rd33, %r87, 4;
	add.s64 	%rd34, %rd2, %rd33;
	ld.global.u32 	%r88, [%rd34];
	add.s32 	%r89, %r88, %r86;
	add.s64 	%rd35, %rd1, %rd33;
	st.global.u32 	[%rd35], %r89;
	add.s32 	%r90, %r138, 2;
	ld.global.u32 	%r91, [%rd29+4];
	mul.wide.u32 	%rd36, %r90, 4;
	add.s64 	%rd37, %rd2, %rd36;
	ld.global.u32 	%r92, [%rd37];
	add.s32 	%r93, %r92, %r91;
	add.s64 	%rd38, %rd1, %rd36;
	st.global.u32 	[%rd38], %r93;
	add.s32 	%r94, %r138, 3;
	ld.global.u32 	%r95, [%rd29+8];
	mul.wide.u32 	%rd39, %r94, 4;
	add.s64 	%rd40, %rd2, %rd39;
	ld.global.u32 	%r96, [%rd40];
	add.s32 	%r97, %r96, %r95;
	add.s64 	%rd41, %rd1, %rd39;
	st.global.u32 	[%rd41], %r97;
	add.s32 	%r98, %r138, 4;
	ld.global.u32 	%r99, [%rd29+12];
	mul.wide.u32 	%rd42, %r98, 4;
	add.s64 	%rd43, %rd2, %rd42;
	ld.global.u32 	%r100, [%rd43];
	add.s32 	%r101, %r100, %r99;
	add.s64 	%rd44, %rd1, %rd42;
	st.global.u32 	[%rd44], %r101;
	add.s32 	%r102, %r138, 5;
	ld.global.u32 	%r103, [%rd29+16];
	mul.wide.u32 	%rd45, %r102, 4;
	add.s64 	%rd46, %rd2, %rd45;
	ld.global.u32 	%r104, [%rd46];
	add.s32 	%r105, %r104, %r103;
	add.s64 	%rd47, %rd1, %rd45;
	st.global.u32 	[%rd47], %r105;
	add.s32 	%r106, %r138, 6;
	ld.global.u32 	%r107, [%rd29+20];
	mul.wide.u32 	%rd48, %r106, 4;
	add.s64 	%rd49, %rd2, %rd48;
	ld.global.u32 	%r108, [%rd49];
	add.s32 	%r109, %r108, %r107;
	add.s64 	%rd50, %rd1, %rd48;
	st.global.u32 	[%rd50], %r109;
	ld.global.u32 	%r110, [%rd29+24];
	ld.global.u32 	%r111, [%rd31+28];
	add.s32 	%r112, %r111, %r110;
	st.global.u32 	[%rd32+28], %r112;
	add.s32 	%r138, %r138, 8;
$L__BB0_17:
	setp.eq.s32 	%p11, %r13, 0;
	@%p11 bra 	$L__BB0_23;
	and.b32  	%r16, %r4, 3;
	setp.lt.u32 	%p12, %r13, 4;
	@%p12 bra 	$L__BB0_20;
	mul.wide.s32 	%rd51, %r138, 4;
	add.s64 	%rd52, %rd1, %rd51;
	ld.global.u32 	%r113, [%rd52+-4];
	mul.wide.u32 	%rd53, %r138, 4;
	add.s64 	%rd54, %rd2, %rd53;
	ld.global.u32 	%r114, [%rd54];
	add.s32 	%r115, %r114, %r113;
	add.s64 	%rd55, %rd1, %rd53;
	st.global.u32 	[%rd55], %r115;
	add.s32 	%r116, %r138, 1;
	mul.wide.u32 	%rd56, %r116, 4;
	add.s64 	%rd57, %rd2, %rd56;
	ld.global.u32 	%r117, [%rd57];
	add.s32 	%r118, %r117, %r115;
	add.s64 	%rd58, %rd1, %rd56;
	st.global.u32 	[%rd58], %r118;
	add.s32 	%r119, %r138, 2;
	ld.global.u32 	%r120, [%rd52+4];
	mul.wide.u32 	%rd59, %r119, 4;
	add.s64 	%rd60, %rd2, %rd59;
	ld.global.u32 	%r121, [%rd60];
	add.s32 	%r122, %r121, %r120;
	add.s64 	%rd61, %rd1, %rd59;
	st.global.u32 	[%rd61], %r122;
	ld.global.u32 	%r123, [%rd52+8];
	ld.global.u32 	%r124, [%rd54+12];
	add.s32 	%r125, %r124, %r123;
	st.global.u32 	[%rd55+12], %r125;
	add.s32 	%r138, %r138, 4;
$L__BB0_20:
	setp.eq.s32 	%p13, %r16, 0;
	@%p13 bra 	$L__BB0_23;
	add.s64 	%rd9, %rd1, -4;
	mul.wide.u32 	%rd62, %r138, 4;
	add.s64 	%rd73, %rd1, %rd62;
	add.s64 	%rd72, %rd2, %rd62;
	neg.s32 	%r140, %r16;
$L__BB0_22:
	.pragma "nounroll";
	mul.wide.s32 	%rd63, %r138, 4;
	add.s64 	%rd64, %rd9, %rd63;
	ld.global.u32 	%r126, [%rd64];
	ld.global.u32 	%r127, [%rd72];
	add.s32 	%r128, %r127, %r126;
	st.global.u32 	[%rd73], %r128;
	add.s32 	%r138, %r138, 1;
	add.s64 	%rd73, %rd73, 4;
	add.s64 	%rd72, %rd72, 4;
	add.s32 	%r140, %r140, 1;
	setp.ne.s32 	%p14, %r140, 0;
	@%p14 bra 	$L__BB0_22;
$L__BB0_23:
	setp.ge.s32 	%p15, %r2, %r29;
	bar.sync 	0;
	@%p15 bra 	$L__BB0_28;
	setp.lt.s32 	%p16, %r142, 1;
	mov.b32 	%r144, 0;
	@%p16 bra 	$L__BB0_27;
	mov.b32 	%r144, 0;
$L__BB0_26:
	add.s32 	%r131, %r142, %r144;
	shr.u32 	%r132, %r131, 1;
	mul.wide.u32 	%rd65, %r132, 4;
	add.s64 	%rd66, %rd1, %rd65;
	ld.global.u32 	%r133, [%rd66];
	setp.gt.s32 	%p17, %r2, %r133;
	add.s32 	%r134, %r132, 1;
	selp.b32 	%r144, %r134, %r144, %p17;
	selp.b32 	%r142, %r142, %r132, %p17;
	setp.lt.s32 	%p18, %r144, %r142;
	@%p18 bra 	$L__BB0_26;
$L__BB0_27:
	cvta.to.global.u64 	%rd67, %rd17;
	mul.wide.s32 	%rd68, %r2, 4;
	add.s64 	%rd69, %rd67, %rd68;
	st.global.u32 	[%rd69], %r144;
$L__BB0_28:
	ret;

}


// ===== COMPILED SASS (sm_100) =====

	.target	sm_100

	.elftype	@"ET_EXEC"


//--------------------- .note.nv.tkinfo           --------------------------
	.section	.note.nv.tkinfo,"",@"SHT_NOTE"
	.sectionflags	@"SHF_NOTE_NV_TKINFO"
	.tkinfo
        /*0018*/ 	.word	0x00000002
        /*0030*/ 	.string	""
        /*0030*/ 	.string	"ptxas"
        /*0030*/ 	.string	"Cuda compilation tools, release 13.0, V13.0.88"
        /*0030*/ 	.string	"Build cuda_13.0.r13.0/compiler.36424714_0"
        /*0030*/ 	.string	"-arch sm_100 -m 64 "



//--------------------- .note.nv.cuinfo           --------------------------
	.section	.note.nv.cuinfo,"",@"SHT_NOTE"
	.sectionflags	@"SHF_NOTE_NV_CUINFO"
        /*0018*/ 	.short	0x0002
        /*001a*/ 	.short	0x0064
        /*001c*/ 	.short	0x0082
	.zero		2


//--------------------- .nv.info                  --------------------------
	.section	.nv.info,"",@"SHT_CUDA_INFO"
	.align	4


	//----- nvinfo : EIATTR_REGCOUNT
	.align		4
        /*0000*/ 	.byte	0x04, 0x2f
        /*0002*/ 	.short	(.L_2 - .L_1)
	.align		4
.L_1:
        /*0004*/ 	.word	index@(_Z9countSortPKiPiS1_S1_ii)
        /*0008*/ 	.word	0x00000020


	//----- nvinfo : EIATTR_FRAME_SIZE
	.align		4
.L_2:
        /*000c*/ 	.byte	0x04, 0x11
        /*000e*/ 	.short	(.L_4 - .L_3)
	.align		4
.L_3:
        /*0010*/ 	.word	index@(_Z9countSortPKiPiS1_S1_ii)
        /*0014*/ 	.word	0x00000008


	//----- nvinfo : EIATTR_MIN_STACK_SIZE
	.align		4
.L_4:
        /*0018*/ 	.byte	0x04, 0x12
        /*001a*/ 	.short	(.L_6 - .L_5)
	.align		4
.L_5:
        /*001c*/ 	.word	index@(_Z9countSortPKiPiS1_S1_ii)
        /*0020*/ 	.word	0x00000008
.L_6:


//--------------------- .nv.compat                --------------------------
	.section	.nv.compat,"",@"SHT_CUDA_COMPAT_INFO"
	.align	4
        /*0000*/ 	.byte	0x02, 0x09, 0x00, 0x00, 0x02, 0x02, 0x01, 0x00, 0x02, 0x05, 0x05, 0x00, 0x03, 0x07, 0x01, 0x01
        /*0010*/ 	.byte	0x02, 0x03, 0x00, 0x00, 0x02, 0x06, 0x01, 0x00, 0x04, 0x0b, 0x08, 0x00, 0x09, 0x00, 0x00, 0x00
        /*0020*/ 	.byte	0x00, 0x00, 0x00, 0x00


//--------------------- .nv.info._Z9countSortPKiPiS1_S1_ii --------------------------
	.section	.nv.info._Z9countSortPKiPiS1_S1_ii,"",@"SHT_CUDA_INFO"
	.sectionflags	@""
	.align	4


	//----- nvinfo : EIATTR_CUDA_API_VERSION
	.align		4
        /*0000*/ 	.byte	0x04, 0x37
        /*0002*/ 	.short	(.L_8 - .L_7)
.L_7:
        /*0004*/ 	.word	0x00000082


	//----- nvinfo : EIATTR_KPARAM_INFO
	.align		4
.L_8:
        /*0008*/ 	.byte	0x04, 0x17
        /*000a*/ 	.short	(.L_10 - .L_9)
.L_9:
        /*000c*/ 	.word	0x00000000
        /*0010*/ 	.short	0x0005
        /*0012*/ 	.short	0x0024
        /*0014*/ 	.byte	0x00, 0xf0, 0x11, 0x00


	//----- nvinfo : EIATTR_KPARAM_INFO
	.align		4
.L_10:
        /*0018*/ 	.byte	0x04, 0x17
        /*001a*/ 	.short	(.L_12 - .L_11)
.L_11:
        /*001c*/ 	.word	0x00000000
        /*0020*/ 	.short	0x0004
        /*0022*/ 	.short	0x0020
        /*0024*/ 	.byte	0x00, 0xf0, 0x11, 0x00


	//----- nvinfo : EIATTR_KPARAM_INFO
	.align		4
.L_12:
        /*0028*/ 	.byte	0x04, 0x17
        /*002a*/ 	.short	(.L_14 - .L_13)
.L_13:
        /*002c*/ 	.word	0x00000000
        /*0030*/ 	.short	0x0003
        /*0032*/ 	.short	0x0018
        /*0034*/ 	.byte	0x00, 0xf5, 0x21, 0x00


	//----- nvinfo : EIATTR_KPARAM_INFO
	.align		4
.L_14:
        /*0038*/ 	.byte	0x04, 0x17
        /*003a*/ 	.short	(.L_16 - .L_15)
.L_15:
        /*003c*/ 	.word	0x00000000
        /*0040*/ 	.short	0x0002
        /*0042*/ 	.short	0x0010
        /*0044*/ 	.byte	0x00, 0xf5, 0x21, 0x00


	//----- nvinfo : EIATTR_KPARAM_INFO
	.align		4
.L_16:
        /*0048*/ 	.byte	0x04, 0x17
        /*004a*/ 	.short	(.L_18 - .L_17)
.L_17:
        /*004c*/ 	.word	0x00000000
        /*0050*/ 	.short	0x0001
        /*0052*/ 	.short	0x0008
        /*0054*/ 	.byte	0x00, 0xf5, 0x21, 0x00


	//----- nvinfo : EIATTR_KPARAM_INFO
	.align		4
.L_18:
        /*0058*/ 	.byte	0x04, 0x17
        /*005a*/ 	.short	(.L_20 - .L_19)
.L_19:
        /*005c*/ 	.word	0x00000000
        /*0060*/ 	.short	0x0000
        /*0062*/ 	.short	0x0000
        /*0064*/ 	.byte	0x00, 0xf5, 0x21, 0x00


	//----- nvinfo : EIATTR_SPARSE_MMA_MASK
	.align		4
.L_20:
        /*0068*/ 	.byte	0x03, 0x50
        /*006a*/ 	.short	0x0000


	//----- nvinfo : EIATTR_MAXREG_COUNT
	.align		4
        /*006c*/ 	.byte	0x03, 0x1b
        /*006e*/ 	.short	0x00ff


	//----- nvinfo : EIATTR_NUM_BARRIERS
	.align		4
        /*0070*/ 	.byte	0x02, 0x4c
        /*0072*/ 	.byte	0x01
	.zero		1


	//----- nvinfo : EIATTR_EXTERNS
	.align		4
        /*0074*/ 	.byte	0x04, 0x0f
        /*0076*/ 	.short	(.L_22 - .L_21)


	//   ....[0]....
	.align		4
.L_21:
        /*0078*/ 	.word	index@(vprintf)


	//----- nvinfo : EIATTR_MERCURY_ISA_VERSION
	.align		4
.L_22:
        /*007c*/ 	.byte	0x03, 0x5f
        /*007e*/ 	.short	0x0101


	//----- nvinfo : EIATTR_VRC_CTA_INIT_COUNT
	.align		4
        /*0080*/ 	.byte	0x02, 0x4a
	.zero		1
	.zero		1


	//----- nvinfo : EIATTR_SYSCALL_OFFSETS
	.align		4
        /*0084*/ 	.byte	0x04, 0x46
        /*0086*/ 	.short	(.L_24 - .L_23)


	//   ....[0]....
.L_23:
        /*0088*/ 	.word	0x00000340


	//----- nvinfo : EIATTR_EXIT_INSTR_OFFSETS
	.align		4
.L_24:
        /*008c*/ 	.byte	0x04, 0x1c
        /*008e*/ 	.short	(.L_26 - .L_25)


	//   ....[0]....
.L_25:
        /*0090*/ 	.word	0x000010f0


	//   ....[1]....
        /*0094*/ 	.word	0x00001240


	//----- nvinfo : EIATTR_CRS_STACK_SIZE
	.align		4
.L_26:
        /*0098*/ 	.byte	0x04, 0x1e
        /*009a*/ 	.short	(.L_28 - .L_27)
.L_27:
        /*009c*/ 	.word	0x00000000


	//----- nvinfo : EIATTR_CBANK_PARAM_SIZE
	.align		4
.L_28:
        /*00a0*/ 	.byte	0x03, 0x19
        /*00a2*/ 	.short	0x0028


	//----- nvinfo : EIATTR_PARAM_CBANK
	.align		4
        /*00a4*/ 	.byte	0x04, 0x0a
        /*00a6*/ 	.short	(.L_30 - .L_29)
	.align		4
.L_29:
        /*00a8*/ 	.word	index@(.nv.constant0._Z9countSortPKiPiS1_S1_ii)
        /*00ac*/ 	.short	0x0380
        /*00ae*/ 	.short	0x0028


	//----- nvinfo : EIATTR_SW_WAR
	.align		4
.L_30:
        /*00b0*/ 	.byte	0x04, 0x36
        /*00b2*/ 	.short	(.L_32 - .L_31)
.L_31:
        /*00b4*/ 	.word	0x00000008
.L_32:


//--------------------- .nv.callgraph             --------------------------
	.section	.nv.callgraph,"",@"SHT_CUDA_CALLGRAPH"
	.align	4
	.sectionentsize	8
	.align		4
        /*0000*/ 	.word	0x00000000
	.align		4
        /*0004*/ 	.word	0xffffffff
	.align		4
        /*0008*/ 	.word	index@(_Z9countSortPKiPiS1_S1_ii)
	.align		4
        /*000c*/ 	.word	index@(vprintf)
	.align		4
        /*0010*/ 	.word	0x00000000
	.align		4
        /*0014*/ 	.word	0xfffffffe
	.align		4
        /*0018*/ 	.word	0x00000000
	.align		4
        /*001c*/ 	.word	0xfffffffd
	.align		4
        /*0020*/ 	.word	0x00000000
	.align		4
        /*0024*/ 	.word	0xfffffffc


//--------------------- .nv.constant4             --------------------------
	.section	.nv.constant4,"a",@progbits
	.align	8
	.align		8
.nv.constant4:
        /*0000*/ 	.dword	vprintf
	.align		8
        /*0008*/ 	.dword	$str


//--------------------- .text._Z9countSortPKiPiS1_S1_ii --------------------------
	.section	.text._Z9countSortPKiPiS1_S1_ii,"ax",@progbits
	.align	128
        .global         _Z9countSortPKiPiS1_S1_ii
        .type           _Z9countSortPKiPiS1_S1_ii,@function
        .size           _Z9countSortPKiPiS1_S1_ii,(.L_x_16 - _Z9countSortPKiPiS1_S1_ii)
        .other          _Z9countSortPKiPiS1_S1_ii,@"STO_CUDA_ENTRY STV_DEFAULT"
_Z9countSortPKiPiS1_S1_ii:
.text._Z9countSortPKiPiS1_S1_ii:
[----:B------:R-:W0:Y:S01]  /*0000*/  LDC R1, c[0x0][0x37c] ;  /* 0x0000df00ff017b82 */ /* 0x000e220000000800 */
[----:B------:R-:W1:Y:S01]  /*0010*/  S2R R9, SR_TID.X ;  /* 0x0000000000097919 */ /* 0x000e620000002100 */
[----:B------:R-:W2:Y:S06]  /*0020*/  LDCU UR7, c[0x0][0x2fc] ;  /* 0x00005f80ff0777ac */ /* 0x000eac0008000800 */
[----:B------:R-:W3:Y:S01]  /*0030*/  S2UR UR8, SR_CTAID.X ;  /* 0x00000000000879c3 */ /* 0x000ee20000002500 */
[----:B0-----:R-:W-:Y:S01]  /*0040*/  VIADD R1, R1, 0xfffffff8 ;  /* 0xfffffff801017836 */ /* 0x001fe20000000000 */
[----:B------:R-:W-:Y:S01]  /*0050*/  BSSY.RECONVERGENT B0, `(.L_x_0) ;  /* 0x0000019000007945 */ /* 0x000fe20003800200 */
[----:B------:R-:W1:Y:S01]  /*0060*/  LDCU UR9, c[0x0][0x3a4] ;  /* 0x00007480ff0977ac */ /* 0x000e620008000800 */
[----:B------:R-:W0:Y:S04]  /*0070*/  LDCU UR10, c[0x0][0x3a0] ;  /* 0x00007400ff0a77ac */ /* 0x000e280008000800 */
[----:B------:R-:W3:Y:S01]  /*0080*/  LDC R0, c[0x0][0x360] ;  /* 0x0000d800ff007b82 */ /* 0x000ee20000000800 */
[----:B------:R-:W4:Y:S01]  /*0090*/  LDCU UR6, c[0x0][0x2f8] ;  /* 0x00005f00ff0677ac */ /* 0x000f220008000800 */
[----:B------:R-:W5:Y:S06]  /*00a0*/  LDCU UR11, c[0x0][0x3a4] ;  /* 0x00007480ff0b77ac */ /* 0x000f6c0008000800 */
[----:B------:R-:W0:Y:S01]  /*00b0*/  S2UR UR5, SR_CgaCtaId ;  /* 0x00000000000579c3 */ /* 0x000e220000008800 */
[----:B------:R-:W-:Y:S01]  /*00c0*/  UMOV UR4, 0x400 ;  /* 0x0000040000047882 */ /* 0x000fe20000000000 */
[----:B------:R-:W0:Y:S01]  /*00d0*/  LDCU.64 UR36, c[0x0][0x358] ;  /* 0x00006b00ff2477ac */ /* 0x000e220008000a00 */
[----:B----4-:R-:W-:-:S02]  /*00e0*/  IADD3 R6, P2, PT, R1, UR6, RZ ;  /* 0x0000000601067c10 */ /* 0x010fc4000ff5e0ff */
[----:B-1----:R-:W-:Y:S01]  /*00f0*/  ISETP.GE.U32.AND P0, PT, R9, UR9, PT ;  /* 0x0000000909007c0c */ /* 0x002fe2000bf06070 */
[----:B---3--:R-:W-:Y:S01]  /*0100*/  IMAD R17, R0, UR8, R9 ;  /* 0x0000000800117c24 */ /* 0x008fe2000f8e0209 */
[----:B-----5:R-:W-:Y:S01]  /*0110*/  MOV R16, UR11 ;  /* 0x0000000b00107c02 */ /* 0x020fe20008000f00 */
[----:B--2---:R-:W-:-:S03]  /*0120*/  IMAD.X R7, RZ, RZ, UR7, P2 ;  /* 0x00000007ff077e24 */ /* 0x004fc600090e06ff */
[----:B0-----:R-:W-:Y:S01]  /*0130*/  ISETP.GE.AND P1, PT, R17, UR10, PT ;  /* 0x0000000a11007c0c */ /* 0x001fe2000bf26270 */
[----:B------:R-:W-:-:S06]  /*0140*/  ULEA UR4, UR5, UR4, 0x18 ;  /* 0x0000000405047291 */ /* 0x000fcc000f8ec0ff */
[----:B------:R-:W-:-:S05]  /*0150*/  LEA R0, R9, UR4, 0x2 ;  /* 0x0000000409007c11 */ /* 0x000fca000f8e10ff */
[----:B------:R0:W-:Y:S01]  /*0160*/  @!P0 STS [R0], RZ ;  /* 0x000000ff00008388 */ /* 0x0001e20000000800 */
[----:B------:R-:W-:Y:S06]  /*0170*/  BAR.SYNC.DEFER_BLOCKING 0x0 ;  /* 0x0000000000007b1d */ /* 0x000fec0000010000 */
[----:B------:R-:W-:Y:S05]  /*0180*/  @P1 BRA `(.L_x_1) ;  /* 0x0000000000141947 */ /* 0x000fea0003800000 */
[----:B------:R-:W1:Y:S02]  /*0190*/  LDC.64 R2, c[0x0][0x380] ;  /* 0x0000e000ff027b82 */ /* 0x000e640000000a00 */
[----:B-1----:R-:W-:-:S06]  /*01a0*/  IMAD.WIDE R2, R17, 0x4, R2 ;  /* 0x0000000411027825 */ /* 0x002fcc00078e0202 */
[----:B------:R-:W2:Y:S02]  /*01b0*/  LDG.E.CONSTANT R2, desc[UR36][R2.64] ;  /* 0x0000002402027981 */ /* 0x000ea4000c1e9900 */
[----:B--2---:R-:W-:-:S05]  /*01c0*/  LEA R4, R2, UR4, 0x2 ;  /* 0x0000000402047c11 */ /* 0x004fca000f8e10ff */
[----:B------:R1:W-:Y:S02]  /*01d0*/  ATOMS.POPC.INC.32 RZ, [R4+URZ] ;  /* 0x0000000004ff7f8c */ /* 0x0003e4000d8000ff */
.L_x_1:
[----:B------:R-:W-:Y:S05]  /*01e0*/  BSYNC.RECONVERGENT B0 ;  /* 0x0000000000007941 */ /* 0x000fea0003800200 */
.L_x_0:
[----:B------:R-:W-:Y:S06]  /*01f0*/  BAR.SYNC.DEFER_BLOCKING 0x0 ;  /* 0x0000000000007b1d */ /* 0x000fec0000010000 */
[----:B------:R-:W-:Y:S04]  /*0200*/  BSSY.RECONVERGENT B0, `(.L_x_2) ;  /* 0x0000006000007945 */ /* 0x000fe80003800200 */
[----:B------:R-:W-:Y:S05]  /*0210*/  @P0 BRA `(.L_x_3) ;  /* 0x0000000000100947 */ /* 0x000fea0003800000 */
[----:B------:R-:W2:Y:S01]  /*0220*/  LDS R5, [R0] ;  /* 0x0000000000057984 */ /* 0x000ea20000000800 */
[----:B------:R-:W3:Y:S02]  /*0230*/  LDC.64 R2, c[0x0][0x390] ;  /* 0x0000e400ff027b82 */ /* 0x000ee40000000a00 */
[----:B---3--:R-:W-:-:S05]  /*0240*/  IMAD.WIDE.U32 R2, R9, 0x4, R2 ;  /* 0x0000000409027825 */ /* 0x008fca00078e0002 */
[----:B--2---:R2:W-:Y:S02]  /*0250*/  REDG.E.ADD.STRONG.GPU desc[UR36][R2.64], R5 ;  /* 0x000000050200798e */ /* 0x0045e4000c12e124 */
.L_x_3:
[----:B------:R-:W-:Y:S05]  /*0260*/  BSYNC.RECONVERGENT B0 ;  /* 0x0000000000007941 */ /* 0x000fea0003800200 */
.L_x_2:
[----:B------:R-:W-:Y:S01]  /*0270*/  BAR.SYNC.DEFER_BLOCKING 0x0 ;  /* 0x0000000000007b1d */ /* 0x000fe20000010000 */
[----:B------:R-:W-:-:S05]  /*0280*/  ISETP.NE.AND P0, PT, R9, RZ, PT ;  /* 0x000000ff0900720c */ /* 0x000fca0003f05270 */
[----:B------:R-:W-:Y:S08]  /*0290*/  BSSY.RECONVERGENT B6, `(.L_x_4) ;  /* 0x000000c000067945 */ /* 0x000ff00003800200 */
[----:B------:R-:W-:Y:S05]  /*02a0*/  @P0 BRA `(.L_x_5) ;  /* 0x0000000000280947 */ /* 0x000fea0003800000 */
[----:B--2---:R-:W2:Y:S01]  /*02b0*/  LDC.64 R2, c[0x0][0x390] ;  /* 0x0000e400ff027b82 */ /* 0x004ea20000000a00 */
[----:B0-----:R-:W-:Y:S01]  /*02c0*/  MOV R0, 0x0 ;  /* 0x0000000000007802 */ /* 0x001fe20000000f00 */
[----:B------:R-:W1:Y:S01]  /*02d0*/  LDCU.64 UR4, c[0x4][0x8] ;  /* 0x01000100ff0477ac */ /* 0x000e620008000a00 */
[----:B--2---:R-:W2:Y:S05]  /*02e0*/  LDG.E R2, desc[UR36][R2.64] ;  /* 0x0000002402027981 */ /* 0x004eaa000c1e1900 */
[----:B------:R0:W3:Y:S01]  /*02f0*/  LDC.64 R8, c[0x4][R0] ;  /* 0x0100000000087b82 */ /* 0x0000e20000000a00 */
[----:B-1----:R-:W-:Y:S01]  /*0300*/  MOV R4, UR4 ;  /* 0x0000000400047c02 */ /* 0x002fe20008000f00 */
[----:B------:R-:W-:Y:S01]  /*0310*/  IMAD.U32 R5, RZ, RZ, UR5 ;  /* 0x00000005ff057e24 */ /* 0x000fe2000f8e00ff */
[----:B--23--:R0:W-:Y:S06]  /*0320*/  STL [R1], R2 ;  /* 0x0000000201007387 */ /* 0x00c1ec0000100800 */
[----:B------:R-:W-:-:S07]  /*0330*/  LEPC R20, `(.L_x_5) ;  /* 0x000000001014794e */ /* 0x000fce0000000000 */
[----:B0-----:R-:W-:Y:S05]  /*0340*/  CALL.ABS.NOINC R8 ;  /* 0x0000000008007343 */ /* 0x001fea0003c00000 */
.L_x_5:
[----:B------:R-:W-:Y:S05]  /*0350*/  BSYNC.RECONVERGENT B6 ;  /* 0x0000000000067941 */ /* 0x000fea0003800200 */
.L_x_4:
[----:B------:R-:W-:-:S13]  /*0360*/  ISETP.NE.AND P0, PT, R17, RZ, PT ;  /* 0x000000ff1100720c */ /* 0x000fda0003f05270 */
[----:B------:R-:W-:Y:S05]  /*0370*/  @P0 BRA `(.L_x_6) ;  /* 0x0000000c004c0947 */ /* 0x000fea0003800000 */
[----:B-12---:R-:W1:Y:S08]  /*0380*/  LDC.64 R4, c[0x0][0x390] ;  /* 0x0000e400ff047b82 */ /* 0x006e700000000a00 */
[----:B------:R-:W2:Y:S08]  /*0390*/  LDC.64 R2, c[0x0][0x398] ;  /* 0x0000e600ff027b82 */ /* 0x000eb00000000a00 */
[----:B0-----:R-:W0:Y:S01]  /*03a0*/  LDC R0, c[0x0][0x3a4] ;  /* 0x0000e900ff007b82 */ /* 0x001e220000000800 */
[----:B-1----:R-:W2:Y:S01]  /*03b0*/  LDG.E R5, desc[UR36][R4.64] ;  /* 0x0000002404057981 */ /* 0x002ea2000c1e1900 */
[----:B0-----:R-:W-:-:S03]  /*03c0*/  ISETP.GE.AND P0, PT, R0, 0x2, PT ;  /* 0x000000020000780c */ /* 0x001fc60003f06270 */
[----:B--2---:R3:W-:Y:S10]  /*03d0*/  STG.E desc[UR36][R2.64], R5 ;  /* 0x0000000502007986 */ /* 0x0047f4000c101924 */
[----:B------:R-:W-:Y:S05]  /*03e0*/  @!P0 BRA `(.L_x_6) ;  /* 0x0000000c00308947 */ /* 0x000fea0003800000 */
[----:B---3--:R-:W0:Y:S01]  /*03f0*/  LDC.64 R2, c[0x0][0x398] ;  /* 0x0000e600ff027b82 */ /* 0x008e220000000a00 */
[C---:B------:R-:W-:Y:S01]  /*0400*/  IADD3 R4, PT, PT, R0.reuse, -0x2, RZ ;  /* 0xfffffffe00047810 */ /* 0x040fe20007ffe0ff */
[----:B------:R-:W-:Y:S02]  /*0410*/  VIADD R0, R0, 0xffffffff ;  /* 0xffffffff00007836 */ /* 0x000fe40000000000 */
[----:B------:R-:W-:Y:S01]  /*0420*/  HFMA2 R15, -RZ, RZ, 0, 5.9604644775390625e-08 ;  /* 0x00000001ff0f7431 */ /* 0x000fe200000001ff */
[----:B------:R-:W-:Y:S02]  /*0430*/  ISETP.GE.U32.AND P0, PT, R4, 0xf, PT ;  /* 0x0000000f0400780c */ /* 0x000fe40003f06070 */
[----:B------:R-:W-:-:S11]  /*0440*/  LOP3.LUT R12, R0, 0xf, RZ, 0xc0, !PT ;  /* 0x0000000f000c7812 */ /* 0x000fd600078ec0ff */
[----:B------:R-:W-:Y:S05]  /*0450*/  @!P0 BRA `(.L_x_7) ;  /* 0x0000000400348947 */ /* 0x000fea0003800000 */
[----:B------:R-:W1:Y:S01]  /*0460*/  LDCU.64 UR4, c[0x0][0x390] ;  /* 0x00007200ff0477ac */ /* 0x000e620008000a00 */
[----:B------:R-:W-:Y:S01]  /*0470*/  MOV R5, 0x0 ;  /* 0x0000000000057802 */ /* 0x000fe20000000f00 */
[----:B------:R-:W-:Y:S01]  /*0480*/  IMAD.MOV.U32 R4, RZ, RZ, 0x20 ;  /* 0x00000020ff047424 */ /* 0x000fe200078e00ff */
[----:B------:R-:W-:Y:S01]  /*0490*/  LOP3.LUT R8, R0, 0xfffffff0, RZ, 0xc0, !PT ;  /* 0xfffffff000087812 */ /* 0x000fe200078ec0ff */
[----:B------:R-:W-:Y:S01]  /*04a0*/  BSSY.RECONVERGENT B0, `(.L_x_8) ;  /* 0x0000047000007945 */ /* 0x000fe20003800200 */
[----:B------:R-:W-:Y:S02]  /*04b0*/  IMAD.MOV.U32 R15, RZ, RZ, RZ ;  /* 0x000000ffff0f7224 */ /* 0x000fe400078e00ff */
[----:B0-----:R-:W-:Y:S01]  /*04c0*/  IMAD.WIDE.U32 R4, R2, 0x1, R4 ;  /* 0x0000000102047825 */ /* 0x001fe200078e0004 */
[----:B------:R-:W-:-:S03]  /*04d0*/  IADD3 R8, PT, PT, -R8, RZ, RZ ;  /* 0x000000ff08087210 */ /* 0x000fc60007ffe1ff */
[----:B------:R-:W-:Y:S01]  /*04e0*/  IMAD.IADD R11, R5, 0x1, R3 ;  /* 0x00000001050b7824 */ /* 0x000fe200078e0203 */
[----:B------:R-:W-:Y:S01]  /*04f0*/  MOV R14, R4 ;  /* 0x00000004000e7202 */ /* 0x000fe20000000f00 */
[----:B-1----:R-:W-:-:S04]  /*0500*/  UIADD3 UR4, UP0, UPT, UR4, 0x20, URZ ;  /* 0x0000002004047890 */ /* 0x002fc8000ff1e0ff */
[----:B------:R-:W-:Y:S02]  /*0510*/  UIADD3.X UR5, UPT, UPT, URZ, UR5, URZ, UP0, !UPT ;  /* 0x00000005ff057290 */ /* 0x000fe400087fe4ff */
[----:B------:R-:W-:-:S04]  /*0520*/  IMAD.U32 R9, RZ, RZ, UR4 ;  /* 0x00000004ff097e24 */ /* 0x000fc8000f8e00ff */
[----:B------:R-:W-:-:S07]  /*0530*/  MOV R10, UR5 ;  /* 0x00000005000a7c02 */ /* 0x000fce0008000f00 */
.L_x_9:
[----:B--2---:R-:W-:Y:S01]  /*0540*/  IMAD.MOV.U32 R6, RZ, RZ, R14 ;  /* 0x000000ffff067224 */ /* 0x004fe200078e000e */
[----:B------:R-:W-:Y:S01]  /*0550*/  MOV R7, R11 ;  /* 0x0000000b00077202 */ /* 0x000fe20000000f00 */
[----:B------:R-:W-:Y:S01]  /*0560*/  IMAD.MOV.U32 R4, RZ, RZ, R9 ;  /* 0x000000ffff047224 */ /* 0x000fe200078e0009 */
[----:B------:R-:W-:-:S03]  /*0570*/  MOV R5, R10 ;  /* 0x0000000a00057202 */ /* 0x000fc60000000f00 */
[----:B------:R-:W2:Y:S04]  /*0580*/  LDG.E R9, desc[UR36][R6.64+-0x20] ;  /* 0xffffe02406097981 */ /* 0x000ea8000c1e1900 */
[----:B------:R-:W2:Y:S02]  /*0590*/  LDG.E R10, desc[UR36][R4.64+-0x1c] ;  /* 0xffffe424040a7981 */ /* 0x000ea4000c1e1900 */
[----:B--2---:R-:W-:-:S05]  /*05a0*/  IMAD.IADD R9, R9, 0x1, R10 ;  /* 0x0000000109097824 */ /* 0x004fca00078e020a */
[----:B------:R0:W-:Y:S04]  /*05b0*/  STG.E desc[UR36][R6.64+-0x1c], R9 ;  /* 0xffffe40906007986 */ /* 0x0001e8000c101924 */
[----:B------:R-:W2:Y:S02]  /*05c0*/  LDG.E R10, desc[UR36][R4.64+-0x18] ;  /* 0xffffe824040a7981 */ /* 0x000ea4000c1e1900 */
[----:B--2---:R-:W-:-:S05]  /*05d0*/  IADD3 R11, PT, PT, R9, R10, RZ ;  /* 0x0000000a090b7210 */ /* 0x004fca0007ffe0ff */
[----:B------:R1:W-:Y:S04]  /*05e0*/  STG.E desc[UR36][R6.64+-0x18], R11 ;  /* 0xffffe80b06007986 */ /* 0x0003e8000c101924 */
[----:B------:R-:W2:Y:S02]  /*05f0*/  LDG.E R10, desc[UR36][R4.64+-0x14] ;  /* 0xffffec24040a7981 */ /* 0x000ea4000c1e1900 */
[----:B--2---:R-:W-:-:S05]  /*0600*/  IMAD.IADD R13, R11, 0x1, R10 ;  /* 0x000000010b0d7824 */ /* 0x004fca00078e020a */
[----:B------:R2:W-:Y:S04]  /*0610*/  STG.E desc[UR36][R6.64+-0x14], R13 ;  /* 0xffffec0d06007986 */ /* 0x0005e8000c101924 */
[----:B------:R-:W3:Y:S02]  /*0620*/  LDG.E R10, desc[UR36][R4.64+-0x10] ;  /* 0xfffff024040a7981 */ /* 0x000ee4000c1e1900 */
[----:B---3--:R-:W-:-:S05]  /*0630*/  IADD3 R19, PT, PT, R13, R10, RZ ;  /* 0x0000000a0d137210 */ /* 0x008fca0007ffe0ff */
[----:B------:R3:W-:Y:S04]  /*0640*/  STG.E desc[UR36][R6.64+-0x10], R19 ;  /* 0xfffff01306007986 */ /* 0x0007e8000c101924 */
[----:B------:R-:W0:Y:S02]  /*0650*/  LDG.E R10, desc[UR36][R4.64+-0xc] ;  /* 0xfffff424040a7981 */ /* 0x000e24000c1e1900 */
[----:B0-----:R-:W-:-:S05]  /*0660*/  IMAD.IADD R9, R19, 0x1, R10 ;  /* 0x0000000113097824 */ /* 0x001fca00078e020a */
[----:B------:R0:W-:Y:S04]  /*0670*/  STG.E desc[UR36][R6.64+-0xc], R9 ;  /* 0xfffff40906007986 */ /* 0x0001e8000c101924 */
[----:B------:R-:W1:Y:S02]  /*0680*/  LDG.E R10, desc[UR36][R4.64+-0x8] ;  /* 0xfffff824040a7981 */ /* 0x000e64000c1e1900 */
[----:B-1----:R-:W-:-:S05]  /*0690*/  IADD3 R11, PT, PT, R9, R10, RZ ;  /* 0x0000000a090b7210 */ /* 0x002fca0007ffe0ff */
        /* <DEDUP_REMOVED lines=18> */
[----:B------:R-:W-:Y:S04]  /*07c0*/  STG.E desc[UR36][R6.64+0x10], R19 ;  /* 0x0000101306007986 */ /* 0x000fe8000c101924 */
        /* <DEDUP_REMOVED lines=9> */
[----:B------:R-:W3:Y:S01]  /*0860*/  LDG.E R10, desc[UR36][R4.64+0x20] ;  /* 0x00002024040a7981 */ /* 0x000ee2000c1e1900 */
[----:B------:R-:W-:Y:S01]  /*0870*/  VIADD R8, R8, 0x10 ;  /* 0x0000001008087836 */ /* 0x000fe20000000000 */
[----:B0-----:R-:W-:Y:S02]  /*0880*/  IADD3 R9, P2, PT, R4, 0x40, RZ ;  /* 0x0000004004097810 */ /* 0x001fe40007f5e0ff */
[----:B------:R-:W-:Y:S02]  /*0890*/  IADD3 R14, P1, PT, R6, 0x40, RZ ;  /* 0x00000040060e7810 */ /* 0x000fe40007f3e0ff */
[----:B------:R-:W-:-:S02]  /*08a0*/  ISETP.NE.AND P0, PT, R8, RZ, PT ;  /* 0x000000ff0800720c */ /* 0x000fc40003f05270 */
[----:B-1----:R-:W-:Y:S02]  /*08b0*/  IADD3.X R11, PT, PT, RZ, R7, RZ, P1, !PT ;  /* 0x00000007ff0b7210 */ /* 0x002fe40000ffe4ff */
[----:B------:R-:W-:Y:S02]  /*08c0*/  IADD3 R15, PT, PT, R15, 0x10, RZ ;  /* 0x000000100f0f7810 */ /* 0x000fe40007ffe0ff */
[----:B---3--:R-:W-:Y:S01]  /*08d0*/  IADD3 R19, PT, PT, R13, R10, RZ ;  /* 0x0000000a0d137210 */ /* 0x008fe20007ffe0ff */
[----:B------:R-:W-:-:S04]  /*08e0*/  IMAD.X R10, RZ, RZ, R5, P2 ;  /* 0x000000ffff0a7224 */ /* 0x000fc800010e0605 */
[----:B------:R2:W-:Y:S02]  /*08f0*/  STG.E desc[UR36][R6.64+0x20], R19 ;  /* 0x0000201306007986 */ /* 0x0005e4000c101924 */
[----:B------:R-:W-:Y:S05]  /*0900*/  @P0 BRA `(.L_x_9) ;  /* 0xfffffffc000c0947 */ /* 0x000fea000383ffff */
[----:B------:R-:W-:Y:S05]  /*0910*/  BSYNC.RECONVERGENT B0 ;  /* 0x0000000000007941 */ /* 0x000fea0003800200 */
.L_x_8:
[----:B------:R-:W-:-:S07]  /*0920*/  VIADD R15, R15, 0x1 ;  /* 0x000000010f0f7836 */ /* 0x000fce0000000000 */
.L_x_7:
[----:B------:R-:W-:-:S13]  /*0930*/  ISETP.NE.AND P0, PT, R12, RZ, PT ;  /* 0x000000ff0c00720c */ /* 0x000fda0003f05270 */
[----:B------:R-:W-:Y:S05]  /*0940*/  @!P0 BRA `(.L_x_6) ;  /* 0x0000000400d88947 */ /* 0x000fea0003800000 */
[----:B------:R-:W-:Y:S02]  /*0950*/  ISETP.GE.U32.AND P0, PT, R12, 0x8, PT ;  /* 0x000000080c00780c */ /* 0x000fe40003f06070 */
[----:B------:R-:W-:-:S04]  /*0960*/  LOP3.LUT R14, R0, 0x7, RZ, 0xc0, !PT ;  /* 0x00000007000e7812 */ /* 0x000fc800078ec0ff */
[----:B------:R-:W-:-:S07]  /*0970*/  ISETP.NE.AND P1, PT, R14, RZ, PT ;  /* 0x000000ff0e00720c */ /* 0x000fce0003f25270 */
[----:B------:R-:W-:Y:S06]  /*0980*/  @!P0 BRA `(.L_x_10) ;  /* 0x0000000000dc8947 */ /* 0x000fec0003800000 */
[----:B--2---:R-:W1:Y:S08]  /*0990*/  LDC.64 R12, c[0x0][0x390] ;  /* 0x0000e400ff0c7b82 */ /* 0x004e700000000a00 */
[----:B------:R-:W2:Y:S01]  /*09a0*/  LDC.64 R10, c[0x0][0x398] ;  /* 0x0000e600ff0a7b82 */ /* 0x000ea20000000a00 */
[----:B-1----:R-:W-:-:S05]  /*09b0*/  IMAD.WIDE.U32 R6, R15, 0x4, R12 ;  /* 0x000000040f067825 */ /* 0x002fca00078e000c */
[----:B------:R-:W3:Y:S01]  /*09c0*/  LDG.E R19, desc[UR36][R6.64] ;  /* 0x0000002406137981 */ /* 0x000ee2000c1e1900 */
[----:B--2---:R-:W-:-:S05]  /*09d0*/  IMAD.WIDE R8, R15, 0x4, R10 ;  /* 0x000000040f087825 */ /* 0x004fca00078e020a */
[----:B------:R-:W3:Y:S01]  /*09e0*/  LDG.E R18, desc[UR36][R8.64+-0x4] ;  /* 0xfffffc2408127981 */ /* 0x000ee2000c1e1900 */
[C---:B------:R-:W-:Y:S01]  /*09f0*/  IADD3 R21, PT, PT, R15.reuse, 0x1, RZ ;  /* 0x000000010f157810 */ /* 0x040fe20007ffe0ff */
[----:B------:R-:W-:-:S04]  /*0a00*/  IMAD.WIDE.U32 R4, R15, 0x4, R10 ;  /* 0x000000040f047825 */ /* 0x000fc800078e000a */
[----:B------:R-:W-:-:S04]  /*0a10*/  IMAD.WIDE.U32 R24, R21, 0x4, R12 ;  /* 0x0000000415187825 */ /* 0x000fc800078e000c */
[----:B---3--:R-:W-:-:S05]  /*0a20*/  IMAD.IADD R27, R18, 0x1, R19 ;  /* 0x00000001121b7824 */ /* 0x008fca00078e0213 */
[----:B------:R1:W-:Y:S04]  /*0a30*/  STG.E desc[UR36][R4.64], R27 ;  /* 0x0000001b04007986 */ /* 0x0003e8000c101924 */
[----:B------:R-:W2:Y:S01]  /*0a40*/  LDG.E R24, desc[UR36][R24.64] ;  /* 0x0000002418187981 */ /* 0x000ea2000c1e1900 */
[----:B------:R-:W-:Y:S01]  /*0a50*/  IADD3 R23, PT, PT, R15, 0x2, RZ ;  /* 0x000000020f177810 */ /* 0x000fe20007ffe0ff */
[----:B------:R-:W-:-:S04]  /*0a60*/  IMAD.WIDE.U32 R18, R21, 0x4, R10 ;  /* 0x0000000415127825 */ /* 0x000fc800078e000a */
[----:B------:R-:W-:-:S04]  /*0a70*/  IMAD.WIDE.U32 R20, R23, 0x4, R12 ;  /* 0x0000000417147825 */ /* 0x000fc800078e000c */
[----:B--2---:R-:W-:-:S05]  /*0a80*/  IMAD.IADD R29, R27, 0x1, R24 ;  /* 0x000000011b1d7824 */ /* 0x004fca00078e0218 */
[----:B------:R-:W-:Y:S04]  /*0a90*/  STG.E desc[UR36][R18.64], R29 ;  /* 0x0000001d12007986 */ /* 0x000fe8000c101924 */
[----:B------:R-:W1:Y:S04]  /*0aa0*/  LDG.E R21, desc[UR36][R20.64] ;  /* 0x0000002414157981 */ /* 0x000e68000c1e1900 */
[----:B------:R-:W1:Y:S01]  /*0ab0*/  LDG.E R26, desc[UR36][R8.64+0x4] ;  /* 0x00000424081a7981 */ /* 0x000e62000c1e1900 */
[----:B------:R-:W-:Y:S01]  /*0ac0*/  IADD3 R28, PT, PT, R15, 0x3, RZ ;  /* 0x000000030f1c7810 */ /* 0x000fe20007ffe0ff */
[----:B------:R-:W-:-:S04]  /*0ad0*/  IMAD.WIDE.U32 R22, R23, 0x4, R10 ;  /* 0x0000000417167825 */ /* 0x000fc800078e000a */
[----:B------:R-:W-:-:S04]  /*0ae0*/  IMAD.WIDE.U32 R24, R28, 0x4, R12 ;  /* 0x000000041c187825 */ /* 0x000fc800078e000c */
[----:B-1----:R-:W-:-:S05]  /*0af0*/  IMAD.IADD R27, R26, 0x1, R21 ;  /* 0x000000011a1b7824 */ /* 0x002fca00078e0215 */
[----:B------:R1:W-:Y:S04]  /*0b00*/  STG.E desc[UR36][R22.64], R27 ;  /* 0x0000001b16007986 */ /* 0x0003e8000c101924 */
[----:B------:R-:W2:Y:S04]  /*0b10*/  LDG.E R25, desc[UR36][R24.64] ;  /* 0x0000002418197981 */ /* 0x000ea8000c1e1900 */
[----:B------:R-:W2:Y:S01]  /*0b20*/  LDG.E R26, desc[UR36][R8.64+0x8] ;  /* 0x00000824081a7981 */ /* 0x000ea2000c1e1900 */
[----:B-1----:R-:W-:Y:S01]  /*0b30*/  IADD3 R23, PT, PT, R15, 0x4, RZ ;  /* 0x000000040f177810 */ /* 0x002fe20007ffe0ff */
[----:B------:R-:W-:-:S04]  /*0b40*/  IMAD.WIDE.U32 R18, R28, 0x4, R10 ;  /* 0x000000041c127825 */ /* 0x000fc800078e000a */
[----:B------:R-:W-:-:S04]  /*0b50*/  IMAD.WIDE.U32 R20, R23, 0x4, R12 ;  /* 0x0000000417147825 */ /* 0x000fc800078e000c */
[----:B--2---:R-:W-:-:S05]  /*0b60*/  IMAD.IADD R29, R26, 0x1, R25 ;  /* 0x000000011a1d7824 */ /* 0x004fca00078e0219 */
[----:B------:R-:W-:Y:S04]  /*0b70*/  STG.E desc[UR36][R18.64], R29 ;  /* 0x0000001d12007986 */ /* 0x000fe8000c101924 */
[----:B------:R-:W2:Y:S04]  /*0b80*/  LDG.E R21, desc[UR36][R20.64] ;  /* 0x0000002414157981 */ /* 0x000ea8000c1e1900 */
[----:B------:R-:W2:Y:S01]  /*0b90*/  LDG.E R26, desc[UR36][R8.64+0xc] ;  /* 0x00000c24081a7981 */ /* 0x000ea2000c1e1900 */
[----:B------:R-:W-:Y:S01]  /*0ba0*/  IADD3 R28, PT, PT, R15, 0x5, RZ ;  /* 0x000000050f1c7810 */ /* 0x000fe20007ffe0ff */
[----:B------:R-:W-:-:S04]  /*0bb0*/  IMAD.WIDE.U32 R22, R23, 0x4, R10 ;  /* 0x0000000417167825 */ /* 0x000fc800078e000a */
[----:B------:R-:W-:-:S04]  /*0bc0*/  IMAD.WIDE.U32 R24, R28, 0x4, R12 ;  /* 0x000000041c187825 */ /* 0x000fc800078e000c */
[----:B--2---:R-:W-:-:S05]  /*0bd0*/  IMAD.IADD R27, R26, 0x1, R21 ;  /* 0x000000011a1b7824 */ /* 0x004fca00078e0215 */
[----:B------:R1:W-:Y:S04]  /*0be0*/  STG.E desc[UR36][R22.64], R27 ;  /* 0x0000001b16007986 */ /* 0x0003e8000c101924 */
[----:B------:R-:W2:Y:S04]  /*0bf0*/  LDG.E R25, desc[UR36][R24.64] ;  /* 0x0000002418197981 */ /* 0x000ea8000c1e1900 */
[----:B------:R-:W2:Y:S01]  /*0c00*/  LDG.E R26, desc[UR36][R8.64+0x10] ;  /* 0x00001024081a7981 */ /* 0x000ea2000c1e1900 */
[----:B-1----:R-:W-:Y:S01]  /*0c10*/  IADD3 R23, PT, PT, R15, 0x6, RZ ;  /* 0x000000060f177810 */ /* 0x002fe20007ffe0ff */
[----:B------:R-:W-:-:S04]  /*0c20*/  IMAD.WIDE.U32 R18, R28, 0x4, R10 ;  /* 0x000000041c127825 */ /* 0x000fc800078e000a */
[----:B------:R-:W-:-:S04]  /*0c30*/  IMAD.WIDE.U32 R12, R23, 0x4, R12 ;  /* 0x00000004170c7825 */ /* 0x000fc800078e000c */
[----:B--2---:R-:W-:-:S05]  /*0c40*/  IMAD.IADD R21, R26, 0x1, R25 ;  /* 0x000000011a157824 */ /* 0x004fca00078e0219 */
[----:B------:R1:W-:Y:S04]  /*0c50*/  STG.E desc[UR36][R18.64], R21 ;  /* 0x0000001512007986 */ /* 0x0003e8000c101924 */
[----:B------:R-:W2:Y:S04]  /*0c60*/  LDG.E R13, desc[UR36][R12.64] ;  /* 0x000000240c0d7981 */ /* 0x000ea8000c1e1900 */
[----:B------:R-:W2:Y:S01]  /*0c70*/  LDG.E R20, desc[UR36][R8.64+0x14] ;  /* 0x0000142408147981 */ /* 0x000ea2000c1e1900 */
[----:B------:R-:W-:Y:S01]  /*0c80*/  IMAD.WIDE.U32 R10, R23, 0x4, R10 ;  /* 0x00000004170a7825 */ /* 0x000fe200078e000a */
[----:B--2---:R-:W-:-:S05]  /*0c90*/  IADD3 R23, PT, PT, R20, R13, RZ ;  /* 0x0000000d14177210 */ /* 0x004fca0007ffe0ff */
[----:B------:R1:W-:Y:S04]  /*0ca0*/  STG.E desc[UR36][R10.64], R23 ;  /* 0x000000170a007986 */ /* 0x0003e8000c101924 */
[----:B------:R-:W2:Y:S04]  /*0cb0*/  LDG.E R20, desc[UR36][R8.64+0x18] ;  /* 0x0000182408147981 */ /* 0x000ea8000c1e1900 */
[----:B------:R-:W2:Y:S01]  /*0cc0*/  LDG.E R7, desc[UR36][R6.64+0x1c] ;  /* 0x00001c2406077981 */ /* 0x000ea2000c1e1900 */
[----:B------:R-:W-:Y:S01]  /*0cd0*/  IADD3 R15, PT, PT, R15, 0x8, RZ ;  /* 0x000000080f0f7810 */ /* 0x000fe20007ffe0ff */
[----:B--2---:R-:W-:-:S05]  /*0ce0*/  IMAD.IADD R25, R20, 0x1, R7 ;  /* 0x0000000114197824 */ /* 0x004fca00078e0207 */
[----:B------:R1:W-:Y:S02]  /*0cf0*/  STG.E desc[UR36][R4.64+0x1c], R25 ;  /* 0x00001c1904007986 */ /* 0x0003e4000c101924 */
.L_x_10:
[----:B------:R-:W-:Y:S05]  /*0d00*/  @!P1 BRA `(.L_x_6) ;  /* 0x0000000000e89947 */ /* 0x000fea0003800000 */
[----:B------:R-:W-:Y:S02]  /*0d10*/  ISETP.GE.U32.AND P0, PT, R14, 0x4, PT ;  /* 0x000000040e00780c */ /* 0x000fe40003f06070 */
[----:B------:R-:W-:-:S04]  /*0d20*/  LOP3.LUT R0, R0, 0x3, RZ, 0xc0, !PT ;  /* 0x0000000300007812 */ /* 0x000fc800078ec0ff */
[----:B------:R-:W-:-:S07]  /*0d30*/  ISETP.NE.AND P1, PT, R0, RZ, PT ;  /* 0x000000ff0000720c */ /* 0x000fce0003f25270 */
[----:B------:R-:W-:Y:S06]  /*0d40*/  @!P0 BRA `(.L_x_11) ;  /* 0x00000000006c8947 */ /* 0x000fec0003800000 */
[----:B--2---:R-:W2:Y:S08]  /*0d50*/  LDC.64 R12, c[0x0][0x390] ;  /* 0x0000e400ff0c7b82 */ /* 0x004eb00000000a00 */
[----:B-1----:R-:W1:Y:S01]  /*0d60*/  LDC.64 R10, c[0x0][0x398] ;  /* 0x0000e600ff0a7b82 */ /* 0x002e620000000a00 */
[----:B--2---:R-:W-:-:S05]  /*0d70*/  IMAD.WIDE.U32 R4, R15, 0x4, R12 ;  /* 0x000000040f047825 */ /* 0x004fca00078e000c */
[----:B------:R-:W2:Y:S01]  /*0d80*/  LDG.E R19, desc[UR36][R4.64] ;  /* 0x0000002404137981 */ /* 0x000ea2000c1e1900 */
[----:B-1----:R-:W-:-:S05]  /*0d90*/  IMAD.WIDE R6, R15, 0x4, R10 ;  /* 0x000000040f067825 */ /* 0x002fca00078e020a */
[----:B------:R-:W2:Y:S01]  /*0da0*/  LDG.E R14, desc[UR36][R6.64+-0x4] ;  /* 0xfffffc24060e7981 */ /* 0x000ea2000c1e1900 */
[C---:B------:R-:W-:Y:S02]  /*0db0*/  VIADD R25, R15.reuse, 0x1 ;  /* 0x000000010f197836 */ /* 0x040fe40000000000 */
[----:B------:R-:W-:-:S04]  /*0dc0*/  IMAD.WIDE.U32 R8, R15, 0x4, R10 ;  /* 0x000000040f087825 */ /* 0x000fc800078e000a */
[----:B------:R-:W-:Y:S01]  /*0dd0*/  IMAD.WIDE.U32 R20, R25, 0x4, R12 ;  /* 0x0000000419147825 */ /* 0x000fe200078e000c */
[----:B--2---:R-:W-:-:S05]  /*0de0*/  IADD3 R23, PT, PT, R14, R19, RZ ;  /* 0x000000130e177210 */ /* 0x004fca0007ffe0ff */
[----:B------:R3:W-:Y:S04]  /*0df0*/  STG.E desc[UR36][R8.64], R23 ;  /* 0x0000001708007986 */ /* 0x0007e8000c101924 */
[----:B------:R-:W2:Y:S01]  /*0e00*/  LDG.E R20, desc[UR36][R20.64] ;  /* 0x0000002414147981 */ /* 0x000ea2000c1e1900 */
[----:B------:R-:W-:Y:S02]  /*0e10*/  VIADD R27, R15, 0x2 ;  /* 0x000000020f1b7836 */ /* 0x000fe40000000000 */
[----:B------:R-:W-:-:S04]  /*0e20*/  IMAD.WIDE.U32 R18, R25, 0x4, R10 ;  /* 0x0000000419127825 */ /* 0x000fc800078e000a */
[----:B------:R-:W-:Y:S01]  /*0e30*/  IMAD.WIDE.U32 R12, R27, 0x4, R12 ;  /* 0x000000041b0c7825 */ /* 0x000fe200078e000c */
[----:B--2---:R-:W-:-:S05]  /*0e40*/  IADD3 R25, PT, PT, R23, R20, RZ ;  /* 0x0000001417197210 */ /* 0x004fca0007ffe0ff */
[----:B------:R3:W-:Y:S04]  /*0e50*/  STG.E desc[UR36][R18.64], R25 ;  /* 0x0000001912007986 */ /* 0x0007e8000c101924 */
[----:B------:R-:W2:Y:S04]  /*0e60*/  LDG.E R13, desc[UR36][R12.64] ;  /* 0x000000240c0d7981 */ /* 0x000ea8000c1e1900 */
[----:B------:R-:W2:Y:S01]  /*0e70*/  LDG.E R14, desc[UR36][R6.64+0x4] ;  /* 0x00000424060e7981 */ /* 0x000ea2000c1e1900 */
[----:B------:R-:W-:-:S04]  /*0e80*/  IMAD.WIDE.U32 R10, R27, 0x4, R10 ;  /* 0x000000041b0a7825 */ /* 0x000fc800078e000a */
[----:B--2---:R-:W-:-:S05]  /*0e90*/  IMAD.IADD R27, R14, 0x1, R13 ;  /* 0x000000010e1b7824 */ /* 0x004fca00078e020d */
[----:B------:R3:W-:Y:S04]  /*0ea0*/  STG.E desc[UR36][R10.64], R27 ;  /* 0x0000001b0a007986 */ /* 0x0007e8000c101924 */
[----:B------:R-:W2:Y:S04]  /*0eb0*/  LDG.E R14, desc[UR36][R6.64+0x8] ;  /* 0x00000824060e7981 */ /* 0x000ea8000c1e1900 */
[----:B------:R-:W2:Y:S01]  /*0ec0*/  LDG.E R5, desc[UR36][R4.64+0xc] ;  /* 0x00000c2404057981 */ /* 0x000ea2000c1e1900 */
[----:B------:R-:W-:Y:S01]  /*0ed0*/  VIADD R15, R15, 0x4 ;  /* 0x000000040f0f7836 */ /* 0x000fe20000000000 */
[----:B--2---:R-:W-:-:S05]  /*0ee0*/  IADD3 R21, PT, PT, R14, R5, RZ ;  /* 0x000000050e157210 */ /* 0x004fca0007ffe0ff */
[----:B------:R3:W-:Y:S02]  /*0ef0*/  STG.E desc[UR36][R8.64+0xc], R21 ;  /* 0x00000c1508007986 */ /* 0x0007e4000c101924 */
.L_x_11:
[----:B------:R-:W-:Y:S05]  /*0f00*/  @!P1 BRA `(.L_x_6) ;  /* 0x0000000000689947 */ /* 0x000fea0003800000 */
[----:B-1----:R-:W1:Y:S01]  /*0f10*/  LDC.64 R4, c[0x0][0x398] ;  /* 0x0000e600ff047b82 */ /* 0x002e620000000a00 */
[----:B0-----:R-:W-:Y:S01]  /*0f20*/  IADD3 R2, P0, PT, R2, -0x4, RZ ;  /* 0xfffffffc02027810 */ /* 0x001fe20007f1e0ff */
[----:B------:R-:W-:-:S03]  /*0f30*/  IMAD.MOV R0, RZ, RZ, -R0 ;  /* 0x000000ffff007224 */ /* 0x000fc600078e0a00 */
[----:B------:R-:W-:-:S03]  /*0f40*/  IADD3.X R3, PT, PT, R3, -0x1, RZ, P0, !PT ;  /* 0xffffffff03037810 */ /* 0x000fc600007fe4ff */
[----:B--2---:R-:W0:Y:S01]  /*0f50*/  LDC.64 R6, c[0x0][0x390] ;  /* 0x0000e400ff067b82 */ /* 0x004e220000000a00 */
[----:B-1----:R-:W-:-:S04]  /*0f60*/  IMAD.WIDE.U32 R4, R15, 0x4, R4 ;  /* 0x000000040f047825 */ /* 0x002fc800078e0004 */
[----:B------:R-:W-:Y:S01]  /*0f70*/  IMAD.MOV.U32 R13, RZ, RZ, R5 ;  /* 0x000000ffff0d7224 */ /* 0x000fe200078e0005 */
[----:B---3--:R-:W-:Y:S01]  /*0f80*/  MOV R8, R4 ;  /* 0x0000000400087202 */ /* 0x008fe20000000f00 */
[----:B0-----:R-:W-:-:S05]  /*0f90*/  IMAD.WIDE.U32 R6, R15, 0x4, R6 ;  /* 0x000000040f067825 */ /* 0x001fca00078e0006 */
[----:B------:R-:W-:-:S07]  /*0fa0*/  MOV R11, R7 ;  /* 0x00000007000b7202 */ /* 0x000fce0000000f00 */
.L_x_12:
[----:B----4-:R-:W-:Y:S01]  /*0fb0*/  IMAD.WIDE R4, R15, 0x4, R2 ;  /* 0x000000040f047825 */ /* 0x010fe200078e0202 */
[----:B------:R-:W-:-:S05]  /*0fc0*/  MOV R7, R11 ;  /* 0x0000000b00077202 */ /* 0x000fca0000000f00 */
[----:B------:R0:W2:Y:S04]  /*0fd0*/  LDG.E R4, desc[UR36][R4.64] ;  /* 0x0000002404047981 */ /* 0x0000a8000c1e1900 */
[----:B------:R1:W2:Y:S01]  /*0fe0*/  LDG.E R7, desc[UR36][R6.64] ;  /* 0x0000002406077981 */ /* 0x0002a2000c1e1900 */
[----:B0-----:R-:W-:Y:S01]  /*0ff0*/  IMAD.MOV.U32 R5, RZ, RZ, R13 ;  /* 0x000000ffff057224 */ /* 0x001fe200078e000d */
[----:B------:R-:W-:-:S04]  /*1000*/  IADD3 R0, PT, PT, R0, 0x1, RZ ;  /* 0x0000000100007810 */ /* 0x000fc80007ffe0ff */
[----:B------:R-:W-:Y:S02]  /*1010*/  ISETP.NE.AND P0, PT, R0, RZ, PT ;  /* 0x000000ff0000720c */ /* 0x000fe40003f05270 */
[----:B-1----:R-:W-:Y:S01]  /*1020*/  IADD3 R6, P2, PT, R6, 0x4, RZ ;  /* 0x0000000406067810 */ /* 0x002fe20007f5e0ff */
[----:B------:R-:W-:-:S04]  /*1030*/  VIADD R15, R15, 0x1 ;  /* 0x000000010f0f7836 */ /* 0x000fc80000000000 */
[----:B------:R-:W-:Y:S02]  /*1040*/  IMAD.X R11, RZ, RZ, R11, P2 ;  /* 0x000000ffff0b7224 */ /* 0x000fe400010e060b */
[----:B--2---:R-:W-:Y:S01]  /*1050*/  IMAD.IADD R9, R4, 0x1, R7 ;  /* 0x0000000104097824 */ /* 0x004fe200078e0207 */
[----:B------:R-:W-:-:S05]  /*1060*/  MOV R4, R8 ;  /* 0x0000000800047202 */ /* 0x000fca0000000f00 */
[----:B------:R4:W-:Y:S01]  /*1070*/  STG.E desc[UR36][R4.64], R9 ;  /* 0x0000000904007986 */ /* 0x0009e2000c101924 */
[----:B------:R-:W-:-:S04]  /*1080*/  IADD3 R8, P1, PT, R8, 0x4, RZ ;  /* 0x0000000408087810 */ /* 0x000fc80007f3e0ff */
[----:B------:R-:W-:Y:S01]  /*1090*/  IADD3.X R13, PT, PT, RZ, R13, RZ, P1, !PT ;  /* 0x0000000dff0d7210 */ /* 0x000fe20000ffe4ff */
[----:B------:R-:W-:Y:S08]  /*10a0*/  @P0 BRA `(.L_x_12) ;  /* 0xfffffffc00c00947 */ /* 0x000ff0000383ffff */
.L_x_6:
[----:B------:R-:W5:Y:S02]  /*10b0*/  LDCU UR4, c[0x0][0x3a0] ;  /* 0x00007400ff0477ac */ /* 0x000f640008000800 */
[----:B-----5:R-:W-:Y:S01]  /*10c0*/  ISETP.GE.AND P0, PT, R17, UR4, PT ;  /* 0x0000000411007c0c */ /* 0x020fe2000bf06270 */
[----:B------:R-:W-:Y:S05]  /*10d0*/  WARPSYNC.ALL ;  /* 0x0000000000007948 */ /* 0x000fea0003800000 */
[----:B------:R-:W-:Y:S07]  /*10e0*/  BAR.SYNC.DEFER_BLOCKING 0x0 ;  /* 0x0000000000007b1d */ /* 0x000fee0000010000 */
[----:B------:R-:W-:Y:S05]  /*10f0*/  @P0 EXIT ;  /* 0x000000000000094d */ /* 0x000fea0003800000 */
[----:B------:R-:W5:Y:S01]  /*1100*/  LDCU UR4, c[0x0][0x3a4] ;  /* 0x00007480ff0477ac */ /* 0x000f620008000800 */
[----:B-1234-:R-:W1:Y:S01]  /*1110*/  LDC.64 R4, c[0x0][0x388] ;  /* 0x0000e200ff047b82 */ /* 0x01ee620000000a00 */
[----:B------:R-:W-:Y:S01]  /*1120*/  HFMA2 R9, -RZ, RZ, 0, 0 ;  /* 0x00000000ff097431 */ /* 0x000fe200000001ff */
[----:B-----5:R-:W-:Y:S01]  /*1130*/  UISETP.GE.AND UP0, UPT, UR4, 0x1, UPT ;  /* 0x000000010400788c */ /* 0x020fe2000bf06270 */
[----:B-1----:R-:W-:-:S08]  /*1140*/  IMAD.WIDE R4, R17, 0x4, R4 ;  /* 0x0000000411047825 */ /* 0x002fd000078e0204 */
[----:B------:R-:W-:Y:S05]  /*1150*/  BRA.U !UP0, `(.L_x_13) ;  /* 0x0000000108347547 */ /* 0x000fea000b800000 */
[----:B------:R-:W1:Y:S01]  /*1160*/  LDC.64 R6, c[0x0][0x398] ;  /* 0x0000e600ff067b82 */ /* 0x000e620000000a00 */
[----:B------:R-:W-:Y:S01]  /*1170*/  BSSY.RECONVERGENT B0, `(.L_x_13) ;  /* 0x000000b000007945 */ /* 0x000fe20003800200 */
[----:B------:R-:W-:-:S07]  /*1180*/  IMAD.MOV.U32 R9, RZ, RZ, RZ ;  /* 0x000000ffff097224 */ /* 0x000fce00078e00ff */
.L_x_14:
[----:B0-----:R-:W-:-:S04]  /*1190*/  IADD3 R0, PT, PT, R9, R16, RZ ;  /* 0x0000001009007210 */ /* 0x001fc80007ffe0ff */
[----:B------:R-:W-:-:S05]  /*11a0*/  SHF.R.U32.HI R11, RZ, 0x1, R0 ;  /* 0x00000001ff0b7819 */ /* 0x000fca0000011600 */
[----:B-1----:R-:W-:-:S06]  /*11b0*/  IMAD.WIDE.U32 R2, R11, 0x4, R6 ;  /* 0x000000040b027825 */ /* 0x002fcc00078e0006 */
[----:B------:R-:W2:Y:S02]  /*11c0*/  LDG.E R2, desc[UR36][R2.64] ;  /* 0x0000002402027981 */ /* 0x000ea4000c1e1900 */
[----:B--2---:R-:W-:-:S04]  /*11d0*/  ISETP.GT.AND P0, PT, R17, R2, PT ;  /* 0x000000021100720c */ /* 0x004fc80003f04270 */
[----:B------:R-:W-:-:S09]  /*11e0*/  SEL R16, R16, R11, P0 ;  /* 0x0000000b10107207 */ /* 0x000fd20000000000 */
[----:B------:R-:W-:-:S05]  /*11f0*/  @P0 VIADD R9, R11, 0x1 ;  /* 0x000000010b090836 */ /* 0x000fca0000000000 */
[----:B------:R-:W-:-:S13]  /*1200*/  ISETP.GE.AND P0, PT, R9, R16, PT ;  /* 0x000000100900720c */ /* 0x000fda0003f06270 */
[----:B------:R-:W-:Y:S05]  /*1210*/  @!P0 BRA `(.L_x_14) ;  /* 0xfffffffc00dc8947 */ /* 0x000fea000383ffff */
[----:B------:R-:W-:Y:S05]  /*1220*/  BSYNC.RECONVERGENT B0 ;  /* 0x0000000000007941 */ /* 0x000fea0003800200 */
.L_x_13:
[----:B------:R-:W-:Y:S01]  /*1230*/  STG.E desc[UR36][R4.64], R9 ;  /* 0x0000000904007986 */ /* 0x000fe2000c101924 */
[----:B------:R-:W-:Y:S05]  /*1240*/  EXIT ;  /* 0x000000000000794d */ /* 0x000fea0003800000 */
.L_x_15:
[----:B------:R-:W-:-:S00]  /*1250*/  BRA `(.L_x_15) ;  /* 0xfffffffc00fc7947 */ /* 0x000fc0000383ffff */
[----:B------:R-:W-:-:S00]  /*1260*/  NOP ;  /* 0x0000000000007918 */ /* 0x000fc00000000000 */
        /* <DEDUP_REMOVED lines=9> */
.L_x_16:


//--------------------- .nv.global.init           --------------------------
	.section	.nv.global.init,"aw",@progbits
.nv.global.init:
	.type		$str,@object
	.size		$str,(.L_0 - $str)
$str:
        /*0000*/ 	.byte	0x66, 0x69, 0x6e, 0x61, 0x6c, 0x20, 0x72, 0x65, 0x73, 0x75, 0x6c, 0x74, 0x3a, 0x20, 0x63, 0x6f
        /*0010*/ 	.byte	0x75, 0x6e, 0x74, 0x5b, 0x30, 0x5d, 0x20, 0x3a, 0x20, 0x25, 0x64, 0x0a, 0x00
.L_0:


//--------------------- .nv.shared._Z9countSortPKiPiS1_S1_ii --------------------------
	.section	.nv.shared._Z9countSortPKiPiS1_S1_ii,"aw",@nobits
	.sectionflags	@""
	.align	16
	.zero		1024


//--------------------- .nv.shared.reserved.0     --------------------------
	.section	.nv.shared.reserved.0,"aw",@nobits
	.weak		__nv_reservedSMEM_offset_0_alias
	.size		__nv_reservedSMEM_offset_0_alias, 0, 64
	.other		__nv_reservedSMEM_offset_0_alias,@"STO_CUDA_RESERVED_SHARED STV_DEFAULT"
__nv_reservedSMEM_offset_0_alias:
	.zero		0
	.zero		64


//--------------------- .nv.constant0._Z9countSortPKiPiS1_S1_ii --------------------------
	.section	.nv.constant0._Z9countSortPKiPiS1_S1_ii,"a",@progbits
	.sectionflags	@""
	.align	4
.nv.constant0._Z9countSortPKiPiS1_S1_ii:
	.zero		936


//--------------------- SYMBOLS --------------------------

	.type		.nv.reservedSmem.offset0,@object
	.size		.nv.reservedSmem.offset0,0x4
	.type		.nv.reservedSmem.cap,@object
	.size		.nv.reservedSmem.cap,0x4
	.type		vprintf,@function
